//
// Generated by NVIDIA NVVM Compiler
//
// Compiler Build ID: CL-36424714
// Cuda compilation tools, release 13.0, V13.0.88
// Based on NVVM 20.0.0
//

.version 9.0
.target sm_100
.address_size 64

	// .globl	_Z18cudaNaiveSumKernelPfiS_

.visible .entry _Z18cudaNaiveSumKernelPfiS_(
	.param .u64 .ptr .align 1 _Z18cudaNaiveSumKernelPfiS__param_0,
	.param .u32 _Z18cudaNaiveSumKernelPfiS__param_1,
	.param .u64 .ptr .align 1 _Z18cudaNaiveSumKernelPfiS__param_2
)
{
	.reg .pred 	%p<4>;
	.reg .b32 	%r<10>;
	.reg .b32 	%f<5>;
	.reg .b64 	%rd<9>;

	ld.param.u64 	%rd4, [_Z18cudaNaiveSumKernelPfiS__param_0];
	ld.param.u64 	%rd3, [_Z18cudaNaiveSumKernelPfiS__param_2];
	cvta.to.global.u64 	%rd1, %rd4;
	mov.u32 	%r1, %tid.x;
	mov.u32 	%r2, %ntid.x;
	shl.b32 	%r6, %r1, 1;
	mul.wide.u32 	%rd5, %r6, 4;
	add.s64 	%rd2, %rd1, %rd5;
	mov.b32 	%r9, 1;
$L__BB0_1:
	add.s32 	%r7, %r9, -1;
	and.b32  	%r8, %r7, %r1;
	setp.ne.s32 	%p1, %r8, 0;
	@%p1 bra 	$L__BB0_3;
	mul.wide.s32 	%rd6, %r9, 4;
	add.s64 	%rd7, %rd2, %rd6;
	ld.global.f32 	%f1, [%rd7];
	ld.global.f32 	%f2, [%rd2];
	add.f32 	%f3, %f1, %f2;
	st.global.f32 	[%rd2], %f3;
$L__BB0_3:
	bar.sync 	0;
	shl.b32 	%r9, %r9, 1;
	setp.le.u32 	%p2, %r9, %r2;
	@%p2 bra 	$L__BB0_1;
	setp.ne.s32 	%p3, %r1, 0;
	@%p3 bra 	$L__BB0_6;
	ld.global.f32 	%f4, [%rd1];
	cvta.to.global.u64 	%rd8, %rd3;
	st.global.f32 	[%rd8], %f4;
$L__BB0_6:
	ret;

}
	// .globl	_Z24cudaContinguousSumKernelPfiS_
.visible .entry _Z24cudaContinguousSumKernelPfiS_(
	.param .u64 .ptr .align 1 _Z24cudaContinguousSumKernelPfiS__param_0,
	.param .u32 _Z24cudaContinguousSumKernelPfiS__param_1,
	.param .u64 .ptr .align 1 _Z24cudaContinguousSumKernelPfiS__param_2
)
{
	.reg .pred 	%p<4>;
	.reg .b32 	%r<6>;
	.reg .b32 	%f<5>;
	.reg .b64 	%rd<9>;

	ld.param.u64 	%rd4, [_Z24cudaContinguousSumKernelPfiS__param_0];
	ld.param.u64 	%rd3, [_Z24cudaContinguousSumKernelPfiS__param_2];
	cvta.to.global.u64 	%rd1, %rd4;
	mov.u32 	%r1, %tid.x;
	mov.u32 	%r5, %ntid.x;
	mul.wide.u32 	%rd5, %r1, 4;
	add.s64 	%rd2, %rd1, %rd5;
$L__BB1_1:
	setp.ge.u32 	%p1, %r1, %r5;
	@%p1 bra 	$L__BB1_3;
	mul.wide.s32 	%rd6, %r5, 4;
	add.s64 	%rd7, %rd2, %rd6;
	ld.global.f32 	%f1, [%rd7];
	ld.global.f32 	%f2, [%rd2];
	add.f32 	%f3, %f1, %f2;
	st.global.f32 	[%rd2], %f3;
$L__BB1_3:
	bar.sync 	0;
	shr.u32 	%r4, %r5, 1;
	setp.gt.u32 	%p2, %r5, 1;
	mov.u32 	%r5, %r4;
	@%p2 bra 	$L__BB1_1;
	setp.ne.s32 	%p3, %r1, 0;
	@%p3 bra 	$L__BB1_6;
	ld.global.f32 	%f4, [%rd1];
	cvta.to.global.u64 	%rd8, %rd3;
	st.global.f32 	[%rd8], %f4;
$L__BB1_6:
	ret;

}


// ===== COMPILED SASS (sm_100) =====

	.target	sm_100

	.elftype	@"ET_EXEC"


//--------------------- .note.nv.tkinfo           --------------------------
	.section	.note.nv.tkinfo,"",@"SHT_NOTE"
	.sectionflags	@"SHF_NOTE_NV_TKINFO"
	.tkinfo
        /*0018*/ 	.word	0x00000002
        /*0030*/ 	.string	""
        /*0030*/ 	.string	"ptxas"
        /*0030*/ 	.string	"Cuda compilation tools, release 13.0, V13.0.88"
        /*0030*/ 	.string	"Build cuda_13.0.r13.0/compiler.36424714_0"
        /*0030*/ 	.string	"-arch sm_100 -m 64 "



//--------------------- .note.nv.cuinfo           --------------------------
	.section	.note.nv.cuinfo,"",@"SHT_NOTE"
	.sectionflags	@"SHF_NOTE_NV_CUINFO"
        /*0018*/ 	.short	0x0002
        /*001a*/ 	.short	0x0064
        /*001c*/ 	.short	0x0082
	.zero		2


//--------------------- .nv.info                  --------------------------
	.section	.nv.info,"",@"SHT_CUDA_INFO"
	.align	4


	//----- nvinfo : EIATTR_REGCOUNT
	.align		4
        /*0000*/ 	.byte	0x04, 0x2f
        /*0002*/ 	.short	(.L_1 - .L_0)
	.align		4
.L_0:
        /*0004*/ 	.word	index@(_Z18cudaNaiveSumKernelPfiS_)
        /*0008*/ 	.word	0x0000000e


	//----- nvinfo : EIATTR_FRAME_SIZE
	.align		4
.L_1:
        /*000c*/ 	.byte	0x04, 0x11
        /*000e*/ 	.short	(.L_3 - .L_2)
	.align		4
.L_2:
        /*0010*/ 	.word	index@(_Z18cudaNaiveSumKernelPfiS_)
        /*0014*/ 	.word	0x00000000


	//----- nvinfo : EIATTR_REGCOUNT
	.align		4
.L_3:
        /*0018*/ 	.byte	0x04, 0x2f
        /*001a*/ 	.short	(.L_5 - .L_4)
	.align		4
.L_4:
        /*001c*/ 	.word	index@(_Z24cudaContinguousSumKernelPfiS_)
        /*0020*/ 	.word	0x0000000c


	//----- nvinfo : EIATTR_FRAME_SIZE
	.align		4
.L_5:
        /*0024*/ 	.byte	0x04, 0x11
        /*0026*/ 	.short	(.L_7 - .L_6)
	.align		4
.L_6:
        /*0028*/ 	.word	index@(_Z24cudaContinguousSumKernelPfiS_)
        /*002c*/ 	.word	0x00000000


	//----- nvinfo : EIATTR_MIN_STACK_SIZE
	.align		4
.L_7:
        /*0030*/ 	.byte	0x04, 0x12
        /*0032*/ 	.short	(.L_9 - .L_8)
	.align		4
.L_8:
        /*0034*/ 	.word	index@(_Z24cudaContinguousSumKernelPfiS_)
        /*0038*/ 	.word	0x00000000


	//----- nvinfo : EIATTR_MIN_STACK_SIZE
	.align		4
.L_9:
        /*003c*/ 	.byte	0x04, 0x12
        /*003e*/ 	.short	(.L_11 - .L_10)
	.align		4
.L_10:
        /*0040*/ 	.word	index@(_Z18cudaNaiveSumKernelPfiS_)
        /*0044*/ 	.word	0x00000000
.L_11:


//--------------------- .nv.compat                --------------------------
	.section	.nv.compat,"",@"SHT_CUDA_COMPAT_INFO"
	.align	4
        /*0000*/ 	.byte	0x02, 0x09, 0x00, 0x00, 0x02, 0x02, 0x01, 0x00, 0x02, 0x05, 0x05, 0x00, 0x03, 0x07, 0x01, 0x01
        /*0010*/ 	.byte	0x02, 0x03, 0x00, 0x00, 0x02, 0x06, 0x01, 0x00, 0x04, 0x0b, 0x08, 0x00, 0x09, 0x00, 0x00, 0x00
        /*0020*/ 	.byte	0x00, 0x00, 0x00, 0x00


//--------------------- .nv.info._Z24cudaContinguousSumKernelPfiS_ --------------------------
	.section	.nv.info._Z24cudaContinguousSumKernelPfiS_,"",@"SHT_CUDA_INFO"
	.sectionflags	@""
	.align	4


	//----- nvinfo : EIATTR_CUDA_API_VERSION
	.align		4
        /*0000*/ 	.byte	0x04, 0x37
        /*0002*/ 	.short	(.L_13 - .L_12)
.L_12:
        /*0004*/ 	.word	0x00000082


	//----- nvinfo : EIATTR_KPARAM_INFO
	.align		4
.L_13:
        /*0008*/ 	.byte	0x04, 0x17
        /*000a*/ 	.short	(.L_15 - .L_14)
.L_14:
        /*000c*/ 	.word	0x00000000
        /*0010*/ 	.short	0x0002
        /*0012*/ 	.short	0x0010
        /*0014*/ 	.byte	0x00, 0xf5, 0x21, 0x00


	//----- nvinfo : EIATTR_KPARAM_INFO
	.align		4
.L_15:
        /*0018*/ 	.byte	0x04, 0x17
        /*001a*/ 	.short	(.L_17 - .L_16)
.L_16:
        /*001c*/ 	.word	0x00000000
        /*0020*/ 	.short	0x0001
        /*0022*/ 	.short	0x0008
        /*0024*/ 	.byte	0x00, 0xf0, 0x11, 0x00


	//----- nvinfo : EIATTR_KPARAM_INFO
	.align		4
.L_17:
        /*0028*/ 	.byte	0x04, 0x17
        /*002a*/ 	.short	(.L_19 - .L_18)
.L_18:
        /*002c*/ 	.word	0x00000000
        /*0030*/ 	.short	0x0000
        /*0032*/ 	.short	0x0000
        /*0034*/ 	.byte	0x00, 0xf5, 0x21, 0x00


	//----- nvinfo : EIATTR_SPARSE_MMA_MASK
	.align		4
.L_19:
        /*0038*/ 	.byte	0x03, 0x50
        /*003a*/ 	.short	0x0000


	//----- nvinfo : EIATTR_MAXREG_COUNT
	.align		4
        /*003c*/ 	.byte	0x03, 0x1b
        /*003e*/ 	.short	0x00ff


	//----- nvinfo : EIATTR_NUM_BARRIERS
	.align		4
        /*0040*/ 	.byte	0x02, 0x4c
        /*0042*/ 	.byte	0x01
	.zero		1


	//----- nvinfo : EIATTR_MERCURY_ISA_VERSION
	.align		4
        /*0044*/ 	.byte	0x03, 0x5f
        /*0046*/ 	.short	0x0101


	//----- nvinfo : EIATTR_VRC_CTA_INIT_COUNT
	.align		4
        /*0048*/ 	.byte	0x02, 0x4a
	.zero		1
	.zero		1


	//----- nvinfo : EIATTR_EXIT_INSTR_OFFSETS
	.align		4
        /*004c*/ 	.byte	0x04, 0x1c
        /*004e*/ 	.short	(.L_21 - .L_20)


	//   ....[0]....
.L_20:
        /*0050*/ 	.word	0x00000150


	//   ....[1]....
        /*0054*/ 	.word	0x000001a0


	//----- nvinfo : EIATTR_CRS_STACK_SIZE
	.align		4
.L_21:
        /*0058*/ 	.byte	0x04, 0x1e
        /*005a*/ 	.short	(.L_23 - .L_22)
.L_22:
        /*005c*/ 	.word	0x00000000


	//----- nvinfo : EIATTR_CBANK_PARAM_SIZE
	.align		4
.L_23:
        /*0060*/ 	.byte	0x03, 0x19
        /*0062*/ 	.short	0x0018


	//----- nvinfo : EIATTR_PARAM_CBANK
	.align		4
        /*0064*/ 	.byte	0x04, 0x0a
        /*0066*/ 	.short	(.L_25 - .L_24)
	.align		4
.L_24:
        /*0068*/ 	.word	index@(.nv.constant0._Z24cudaContinguousSumKernelPfiS_)
        /*006c*/ 	.short	0x0380
        /*006e*/ 	.short	0x0018


	//----- nvinfo : EIATTR_SW_WAR
	.align		4
.L_25:
        /*0070*/ 	.byte	0x04, 0x36
        /*0072*/ 	.short	(.L_27 - .L_26)
.L_26:
        /*0074*/ 	.word	0x00000008
.L_27:


//--------------------- .nv.info._Z18cudaNaiveSumKernelPfiS_ --------------------------
	.section	.nv.info._Z18cudaNaiveSumKernelPfiS_,"",@"SHT_CUDA_INFO"
	.sectionflags	@""
	.align	4


	//----- nvinfo : EIATTR_CUDA_API_VERSION
	.align		4
        /*0000*/ 	.byte	0x04, 0x37
        /*0002*/ 	.short	(.L_29 - .L_28)
.L_28:
        /*0004*/ 	.word	0x00000082


	//----- nvinfo : EIATTR_KPARAM_INFO
	.align		4
.L_29:
        /*0008*/ 	.byte	0x04, 0x17
        /*000a*/ 	.short	(.L_31 - .L_30)
.L_30:
        /*000c*/ 	.word	0x00000000
        /*0010*/ 	.short	0x0002
        /*0012*/ 	.short	0x0010
        /*0014*/ 	.byte	0x00, 0xf5, 0x21, 0x00


	//----- nvinfo : EIATTR_KPARAM_INFO
	.align		4
.L_31:
        /*0018*/ 	.byte	0x04, 0x17
        /*001a*/ 	.short	(.L_33 - .L_32)
.L_32:
        /*001c*/ 	.word	0x00000000
        /*0020*/ 	.short	0x0001
        /*0022*/ 	.short	0x0008
        /*0024*/ 	.byte	0x00, 0xf0, 0x11, 0x00


	//----- nvinfo : EIATTR_KPARAM_INFO
	.align		4
.L_33:
        /*0028*/ 	.byte	0x04, 0x17
        /*002a*/ 	.short	(.L_35 - .L_34)
.L_34:
        /*002c*/ 	.word	0x00000000
        /*0030*/ 	.short	0x0000
        /*0032*/ 	.short	0x0000
        /*0034*/ 	.byte	0x00, 0xf5, 0x21, 0x00


	//----- nvinfo : EIATTR_SPARSE_MMA_MASK
	.align		4
.L_35:
        /*0038*/ 	.byte	0x03, 0x50
        /*003a*/ 	.short	0x0000


	//----- nvinfo : EIATTR_MAXREG_COUNT
	.align		4
        /*003c*/ 	.byte	0x03, 0x1b
        /*003e*/ 	.short	0x00ff


	//----- nvinfo : EIATTR_NUM_BARRIERS
	.align		4
        /*0040*/ 	.byte	0x02, 0x4c
        /*0042*/ 	.byte	0x01
	.zero		1


	//----- nvinfo : EIATTR_MERCURY_ISA_VERSION
	.align		4
        /*0044*/ 	.byte	0x03, 0x5f
        /*0046*/ 	.short	0x0101


	//----- nvinfo : EIATTR_VRC_CTA_INIT_COUNT
	.align		4
        /*0048*/ 	.byte	0x02, 0x4a
	.zero		1
	.zero		1


	//----- nvinfo : EIATTR_EXIT_INSTR_OFFSETS
	.align		4
        /*004c*/ 	.byte	0x04, 0x1c
        /*004e*/ 	.short	(.L_37 - .L_36)


	//   ....[0]....
.L_36:
        /*0050*/ 	.word	0x00000170


	//   ....[1]....
        /*0054*/ 	.word	0x000001c0


	//----- nvinfo : EIATTR_CRS_STACK_SIZE
	.align		4
.L_37:
        /*0058*/ 	.byte	0x04, 0x1e
        /*005a*/ 	.short	(.L_39 - .L_38)
.L_38:
        /*005c*/ 	.word	0x00000000


	//----- nvinfo : EIATTR_CBANK_PARAM_SIZE
	.align		4
.L_39:
        /*0060*/ 	.byte	0x03, 0x19
        /*0062*/ 	.short	0x0018


	//----- nvinfo : EIATTR_PARAM_CBANK
	.align		4
        /*0064*/ 	.byte	0x04, 0x0a
        /*0066*/ 	.short	(.L_41 - .L_40)
	.align		4
.L_40:
        /*0068*/ 	.word	index@(.nv.constant0._Z18cudaNaiveSumKernelPfiS_)
        /*006c*/ 	.short	0x0380
        /*006e*/ 	.short	0x0018


	//----- nvinfo : EIATTR_SW_WAR
	.align		4
.L_41:
        /*0070*/ 	.byte	0x04, 0x36
        /*0072*/ 	.short	(.L_43 - .L_42)
.L_42:
        /*0074*/ 	.word	0x00000008
.L_43:


//--------------------- .nv.callgraph             --------------------------
	.section	.nv.callgraph,"",@"SHT_CUDA_CALLGRAPH"
	.align	4
	.sectionentsize	8
	.align		4
        /*0000*/ 	.word	0x00000000
	.align		4
        /*0004*/ 	.word	0xffffffff
	.align		4
        /*0008*/ 	.word	0x00000000
	.align		4
        /*000c*/ 	.word	0xfffffffe
	.align		4
        /*0010*/ 	.word	0x00000000
	.align		4
        /*0014*/ 	.word	0xfffffffd
	.align		4
        /*0018*/ 	.word	0x00000000
	.align		4
        /*001c*/ 	.word	0xfffffffc


//--------------------- .text._Z24cudaContinguousSumKernelPfiS_ --------------------------
	.section	.text._Z24cudaContinguousSumKernelPfiS_,"ax",@progbits
	.align	128
        .global         _Z24cudaContinguousSumKernelPfiS_
        .type           _Z24cudaContinguousSumKernelPfiS_,@function
        .size           _Z24cudaContinguousSumKernelPfiS_,(.L_x_8 - _Z24cudaContinguousSumKernelPfiS_)
        .other          _Z24cudaContinguousSumKernelPfiS_,@"STO_CUDA_ENTRY STV_DEFAULT"
_Z24cudaContinguousSumKernelPfiS_:
.text._Z24cudaContinguousSumKernelPfiS_:
[----:B------:R-:W-:Y:S01]  /*0000*/  LDC R1, c[0x0][0x37c] ;  /* 0x0000df00ff017b82 */ /* 0x000fe20000000800 */
[----:B------:R-:W0:Y:S07]  /*0010*/  S2R R0, SR_TID.X ;  /* 0x0000000000007919 */ /* 0x000e2e0000002100 */
[----:B------:R-:W0:Y:S01]  /*0020*/  LDC.64 R2, c[0x0][0x380] ;  /* 0x0000e000ff027b82 */ /* 0x000e220000000a00 */
[----:B------:R-:W1:Y:S01]  /*0030*/  LDCU UR6, c[0x0][0x360] ;  /* 0x00006c00ff0677ac */ /* 0x000e620008000800 */
[----:B------:R-:W2:Y:S01]  /*0040*/  LDCU.64 UR4, c[0x0][0x358] ;  /* 0x00006b00ff0477ac */ /* 0x000ea20008000a00 */
[----:B-1----:R-:W-:Y:S01]  /*0050*/  MOV R7, UR6 ;  /* 0x0000000600077c02 */ /* 0x002fe20008000f00 */
[----:B0-2---:R-:W-:-:S07]  /*0060*/  IMAD.WIDE.U32 R2, R0, 0x4, R2 ;  /* 0x0000000400027825 */ /* 0x005fce00078e0002 */
.L_x_2:
[----:B------:R-:W-:Y:S01]  /*0070*/  ISETP.GE.U32.AND P0, PT, R0, R7, PT ;  /* 0x000000070000720c */ /* 0x000fe20003f06070 */
[----:B------:R-:W-:-:S12]  /*0080*/  BSSY.RECONVERGENT B0, `(.L_x_0) ;  /* 0x0000007000007945 */ /* 0x000fd80003800200 */
[----:B0-----:R-:W-:Y:S05]  /*0090*/  @P0 BRA `(.L_x_1) ;  /* 0x0000000000140947 */ /* 0x001fea0003800000 */
[----:B------:R-:W-:Y:S01]  /*00a0*/  IMAD.WIDE R4, R7, 0x4, R2 ;  /* 0x0000000407047825 */ /* 0x000fe200078e0202 */
[----:B------:R-:W2:Y:S05]  /*00b0*/  LDG.E R9, desc[UR4][R2.64] ;  /* 0x0000000402097981 */ /* 0x000eaa000c1e1900 */
[----:B------:R-:W2:Y:S02]  /*00c0*/  LDG.E R4, desc[UR4][R4.64] ;  /* 0x0000000404047981 */ /* 0x000ea4000c1e1900 */
[----:B--2---:R-:W-:-:S05]  /*00d0*/  FADD R9, R4, R9 ;  /* 0x0000000904097221 */ /* 0x004fca0000000000 */
[----:B------:R0:W-:Y:S02]  /*00e0*/  STG.E desc[UR4][R2.64], R9 ;  /* 0x0000000902007986 */ /* 0x0001e4000c101904 */
.L_x_1:
[----:B------:R-:W-:Y:S05]  /*00f0*/  BSYNC.RECONVERGENT B0 ;  /* 0x0000000000007941 */ /* 0x000fea0003800200 */
.L_x_0:
[----:B------:R-:W-:Y:S01]  /*0100*/  BAR.SYNC.DEFER_BLOCKING 0x0 ;  /* 0x0000000000007b1d */ /* 0x000fe20000010000 */
[----:B------:R-:W-:Y:S02]  /*0110*/  ISETP.GT.U32.AND P0, PT, R7, 0x1, PT ;  /* 0x000000010700780c */ /* 0x000fe40003f04070 */
[----:B------:R-:W-:-:S11]  /*0120*/  SHF.R.U32.HI R7, RZ, 0x1, R7 ;  /* 0x00000001ff077819 */ /* 0x000fd60000011607 */
[----:B------:R-:W-:Y:S05]  /*0130*/  @P0 BRA `(.L_x_2) ;  /* 0xfffffffc00cc0947 */ /* 0x000fea000383ffff */
[----:B------:R-:W-:-:S13]  /*0140*/  ISETP.NE.AND P0, PT, R0, RZ, PT ;  /* 0x000000ff0000720c */ /* 0x000fda0003f05270 */
[----:B------:R-:W-:Y:S05]  /*0150*/  @P0 EXIT ;  /* 0x000000000000094d */ /* 0x000fea0003800000 */
[----:B0-----:R-:W0:Y:S02]  /*0160*/  LDC.64 R2, c[0x0][0x380] ;  /* 0x0000e000ff027b82 */ /* 0x001e240000000a00 */
[----:B0-----:R-:W2:Y:S06]  /*0170*/  LDG.E R3, desc[UR4][R2.64] ;  /* 0x0000000402037981 */ /* 0x001eac000c1e1900 */
[----:B------:R-:W2:Y:S02]  /*0180*/  LDC.64 R4, c[0x0][0x390] ;  /* 0x0000e400ff047b82 */ /* 0x000ea40000000a00 */
[----:B--2---:R-:W-:Y:S01]  /*0190*/  STG.E desc[UR4][R4.64], R3 ;  /* 0x0000000304007986 */ /* 0x004fe2000c101904 */
[----:B------:R-:W-:Y:S05]  /*01a0*/  EXIT ;  /* 0x000000000000794d */ /* 0x000fea0003800000 */
.L_x_3:
[----:B------:R-:W-:-:S00]  /*01b0*/  BRA `(.L_x_3) ;  /* 0xfffffffc00fc7947 */ /* 0x000fc0000383ffff */
[----:B------:R-:W-:-:S00]  /*01c0*/  NOP ;  /* 0x0000000000007918 */ /* 0x000fc00000000000 */
        /* <DEDUP_REMOVED lines=11> */
.L_x_8:


//--------------------- .text._Z18cudaNaiveSumKernelPfiS_ --------------------------
	.section	.text._Z18cudaNaiveSumKernelPfiS_,"ax",@progbits
	.align	128
        .global         _Z18cudaNaiveSumKernelPfiS_
        .type           _Z18cudaNaiveSumKernelPfiS_,@function
        .size           _Z18cudaNaiveSumKernelPfiS_,(.L_x_9 - _Z18cudaNaiveSumKernelPfiS_)
        .other          _Z18cudaNaiveSumKernelPfiS_,@"STO_CUDA_ENTRY STV_DEFAULT"
_Z18cudaNaiveSumKernelPfiS_:
.text._Z18cudaNaiveSumKernelPfiS_:
[----:B------:R-:W-:Y:S01]  /*0000*/  LDC R1, c[0x0][0x37c] ;  /* 0x0000df00ff017b82 */ /* 0x000fe20000000800 */
[----:B------:R-:W0:Y:S07]  /*0010*/  S2R R11, SR_TID.X ;  /* 0x00000000000b7919 */ /* 0x000e2e0000002100 */
[----:B------:R-:W1:Y:S01]  /*0020*/  LDC.64 R2, c[0x0][0x380] ;  /* 0x0000e000ff027b82 */ /* 0x000e620000000a00 */
[----:B------:R-:W-:Y:S01]  /*0030*/  IMAD.MOV.U32 R7, RZ, RZ, 0x1 ;  /* 0x00000001ff077424 */ /* 0x000fe200078e00ff */
[----:B------:R-:W2:Y:S01]  /*0040*/  LDCU.64 UR4, c[0x0][0x358] ;  /* 0x00006b00ff0477ac */ /* 0x000ea20008000a00 */
[----:B------:R-:W3:Y:S01]  /*0050*/  LDCU UR6, c[0x0][0x360] ;  /* 0x00006c00ff0677ac */ /* 0x000ee20008000800 */
[----:B0-----:R-:W-:-:S04]  /*0060*/  IMAD.SHL.U32 R5, R11, 0x2, RZ ;  /* 0x000000020b057824 */ /* 0x001fc800078e00ff */
[----:B-123--:R-:W-:-:S07]  /*0070*/  IMAD.WIDE.U32 R2, R5, 0x4, R2 ;  /* 0x0000000405027825 */ /* 0x00efce00078e0002 */
.L_x_6:
[----:B------:R-:W-:Y:S01]  /*0080*/  IADD3 R0, PT, PT, R7, -0x1, RZ ;  /* 0xffffffff07007810 */ /* 0x000fe20007ffe0ff */
[----:B------:R-:W-:Y:S03]  /*0090*/  BSSY.RECONVERGENT B0, `(.L_x_4) ;  /* 0x0000008000007945 */ /* 0x000fe60003800200 */
[----:B------:R-:W-:-:S13]  /*00a0*/  LOP3.LUT P0, RZ, R0, R11, RZ, 0xc0, !PT ;  /* 0x0000000b00ff7212 */ /* 0x000fda000780c0ff */
[----:B0-----:R-:W-:Y:S05]  /*00b0*/  @P0 BRA `(.L_x_5) ;  /* 0x0000000000140947 */ /* 0x001fea0003800000 */
[----:B------:R-:W-:Y:S01]  /*00c0*/  IMAD.WIDE R4, R7, 0x4, R2 ;  /* 0x0000000407047825 */ /* 0x000fe200078e0202 */
[----:B------:R-:W2:Y:S05]  /*00d0*/  LDG.E R9, desc[UR4][R2.64] ;  /* 0x0000000402097981 */ /* 0x000eaa000c1e1900 */
[----:B------:R-:W2:Y:S02]  /*00e0*/  LDG.E R4, desc[UR4][R4.64] ;  /* 0x0000000404047981 */ /* 0x000ea4000c1e1900 */
[----:B--2---:R-:W-:-:S05]  /*00f0*/  FADD R9, R4, R9 ;  /* 0x0000000904097221 */ /* 0x004fca0000000000 */
[----:B------:R0:W-:Y:S02]  /*0100*/  STG.E desc[UR4][R2.64], R9 ;  /* 0x0000000902007986 */ /* 0x0001e4000c101904 */
.L_x_5:
[----:B------:R-:W-:Y:S05]  /*0110*/  BSYNC.RECONVERGENT B0 ;  /* 0x0000000000007941 */ /* 0x000fea0003800200 */
.L_x_4:
[----:B------:R-:W-:Y:S01]  /*0120*/  SHF.L.U32 R7, R7, 0x1, RZ ;  /* 0x0000000107077819 */ /* 0x000fe200000006ff */
[----:B------:R-:W-:Y:S03]  /*0130*/  BAR.SYNC.DEFER_BLOCKING 0x0 ;  /* 0x0000000000007b1d */ /* 0x000fe60000010000 */
[----:B------:R-:W-:-:S13]  /*0140*/  ISETP.GT.U32.AND P0, PT, R7, UR6, PT ;  /* 0x0000000607007c0c */ /* 0x000fda000bf04070 */
[----:B------:R-:W-:Y:S05]  /*0150*/  @!P0 BRA `(.L_x_6) ;  /* 0xfffffffc00c88947 */ /* 0x000fea000383ffff */
[----:B------:R-:W-:-:S13]  /*0160*/  ISETP.NE.AND P0, PT, R11, RZ, PT ;  /* 0x000000ff0b00720c */ /* 0x000fda0003f05270 */
[----:B------:R-:W-:Y:S05]  /*0170*/  @P0 EXIT ;  /* 0x000000000000094d */ /* 0x000fea0003800000 */
[----:B0-----:R-:W0:Y:S02]  /*0180*/  LDC.64 R2, c[0x0][0x380] ;  /* 0x0000e000ff027b82 */ /* 0x001e240000000a00 */
[----:B0-----:R-:W2:Y:S06]  /*0190*/  LDG.E R3, desc[UR4][R2.64] ;  /* 0x0000000402037981 */ /* 0x001eac000c1e1900 */
[----:B------:R-:W2:Y:S02]  /*01a0*/  LDC.64 R4, c[0x0][0x390] ;  /* 0x0000e400ff047b82 */ /* 0x000ea40000000a00 */
[----:B--2---:R-:W-:Y:S01]  /*01b0*/  STG.E desc[UR4][R4.64], R3 ;  /* 0x0000000304007986 */ /* 0x004fe2000c101904 */
[----:B------:R-:W-:Y:S05]  /*01c0*/  EXIT ;  /* 0x000000000000794d */ /* 0x000fea0003800000 */
.L_x_7:
        /* <DEDUP_REMOVED lines=11> */
.L_x_9:


//--------------------- .nv.shared.reserved.0     --------------------------
	.section	.nv.shared.reserved.0,"aw",@nobits
	.weak		__nv_reservedSMEM_offset_0_alias
	.size		__nv_reservedSMEM_offset_0_alias, 0, 64
	.other		__nv_reservedSMEM_offset_0_alias,@"STO_CUDA_RESERVED_SHARED STV_DEFAULT"
__nv_reservedSMEM_offset_0_alias:
	.zero		0
	.zero		64


//--------------------- .nv.constant0._Z24cudaContinguousSumKernelPfiS_ --------------------------
	.section	.nv.constant0._Z24cudaContinguousSumKernelPfiS_,"a",@progbits
	.sectionflags	@""
	.align	4
.nv.constant0._Z24cudaContinguousSumKernelPfiS_:
	.zero		920


//--------------------- .nv.constant0._Z18cudaNaiveSumKernelPfiS_ --------------------------
	.section	.nv.constant0._Z18cudaNaiveSumKernelPfiS_,"a",@progbits
	.sectionflags	@""
	.align	4
.nv.constant0._Z18cudaNaiveSumKernelPfiS_:
	.zero		920


//--------------------- SYMBOLS --------------------------

	.type		.nv.reservedSmem.offset0,@object
	.size		.nv.reservedSmem.offset0,0x4
